//
// Generated by NVIDIA NVVM Compiler
//
// Compiler Build ID: CL-36424714
// Cuda compilation tools, release 13.0, V13.0.88
// Based on NVVM 20.0.0
//

.version 9.0
.target sm_100
.address_size 64

	// .globl	_Z11cucorrelatePfS_S_jjjjjjjjjjj

.visible .entry _Z11cucorrelatePfS_S_jjjjjjjjjjj(
	.param .u64 .ptr .align 1 _Z11cucorrelatePfS_S_jjjjjjjjjjj_param_0,
	.param .u64 .ptr .align 1 _Z11cucorrelatePfS_S_jjjjjjjjjjj_param_1,
	.param .u64 .ptr .align 1 _Z11cucorrelatePfS_S_jjjjjjjjjjj_param_2,
	.param .u32 _Z11cucorrelatePfS_S_jjjjjjjjjjj_param_3,
	.param .u32 _Z11cucorrelatePfS_S_jjjjjjjjjjj_param_4,
	.param .u32 _Z11cucorrelatePfS_S_jjjjjjjjjjj_param_5,
	.param .u32 _Z11cucorrelatePfS_S_jjjjjjjjjjj_param_6,
	.param .u32 _Z11cucorrelatePfS_S_jjjjjjjjjjj_param_7,
	.param .u32 _Z11cucorrelatePfS_S_jjjjjjjjjjj_param_8,
	.param .u32 _Z11cucorrelatePfS_S_jjjjjjjjjjj_param_9,
	.param .u32 _Z11cucorrelatePfS_S_jjjjjjjjjjj_param_10,
	.param .u32 _Z11cucorrelatePfS_S_jjjjjjjjjjj_param_11,
	.param .u32 _Z11cucorrelatePfS_S_jjjjjjjjjjj_param_12,
	.param .u32 _Z11cucorrelatePfS_S_jjjjjjjjjjj_param_13
)
{
	.reg .pred 	%p<7>;
	.reg .b32 	%r<28>;
	.reg .b32 	%f<4>;
	.reg .b64 	%rd<15>;

	ld.param.u64 	%rd2, [_Z11cucorrelatePfS_S_jjjjjjjjjjj_param_0];
	ld.param.u64 	%rd3, [_Z11cucorrelatePfS_S_jjjjjjjjjjj_param_1];
	ld.param.u64 	%rd4, [_Z11cucorrelatePfS_S_jjjjjjjjjjj_param_2];
	ld.param.u32 	%r4, [_Z11cucorrelatePfS_S_jjjjjjjjjjj_param_3];
	ld.param.u32 	%r5, [_Z11cucorrelatePfS_S_jjjjjjjjjjj_param_4];
	ld.param.u32 	%r6, [_Z11cucorrelatePfS_S_jjjjjjjjjjj_param_5];
	ld.param.u32 	%r11, [_Z11cucorrelatePfS_S_jjjjjjjjjjj_param_8];
	ld.param.u32 	%r7, [_Z11cucorrelatePfS_S_jjjjjjjjjjj_param_9];
	ld.param.u32 	%r8, [_Z11cucorrelatePfS_S_jjjjjjjjjjj_param_10];
	ld.param.u32 	%r9, [_Z11cucorrelatePfS_S_jjjjjjjjjjj_param_11];
	ld.param.u32 	%r13, [_Z11cucorrelatePfS_S_jjjjjjjjjjj_param_12];
	ld.param.u32 	%r10, [_Z11cucorrelatePfS_S_jjjjjjjjjjj_param_13];
	cvta.to.global.u64 	%rd1, %rd4;
	mov.u32 	%r14, %ctaid.x;
	mov.u32 	%r15, %ntid.x;
	mov.u32 	%r16, %tid.x;
	mad.lo.s32 	%r1, %r14, %r15, %r16;
	mov.u32 	%r17, %ctaid.y;
	mov.u32 	%r18, %ntid.y;
	mov.u32 	%r19, %tid.y;
	mad.lo.s32 	%r20, %r17, %r18, %r19;
	mad.lo.s32 	%r3, %r4, %r20, %r1;
	setp.ge.u32 	%p1, %r1, %r13;
	setp.ge.u32 	%p2, %r20, %r11;
	or.pred  	%p3, %p1, %p2;
	@%p3 bra 	$L__BB0_2;
	cvta.to.global.u64 	%rd7, %rd3;
	cvta.to.global.u64 	%rd8, %rd2;
	add.s32 	%r22, %r7, %r20;
	mad.lo.s32 	%r23, %r22, %r5, %r1;
	add.s32 	%r24, %r23, %r10;
	mul.wide.u32 	%rd9, %r24, 4;
	add.s64 	%rd10, %rd7, %rd9;
	ld.global.f32 	%f1, [%rd10];
	add.s32 	%r25, %r8, %r20;
	add.s32 	%r26, %r9, %r1;
	mad.lo.s32 	%r27, %r25, %r4, %r26;
	mul.wide.u32 	%rd11, %r27, 4;
	add.s64 	%rd12, %rd8, %rd11;
	ld.global.f32 	%f2, [%rd12];
	mul.f32 	%f3, %f1, %f2;
	mul.wide.u32 	%rd13, %r3, 4;
	add.s64 	%rd14, %rd1, %rd13;
	st.global.f32 	[%rd14], %f3;
	bra.uni 	$L__BB0_4;
$L__BB0_2:
	setp.ge.u32 	%p4, %r1, %r4;
	setp.ge.u32 	%p5, %r20, %r6;
	or.pred  	%p6, %p4, %p5;
	@%p6 bra 	$L__BB0_4;
	mul.wide.u32 	%rd5, %r3, 4;
	add.s64 	%rd6, %rd1, %rd5;
	mov.b32 	%r21, 0;
	st.global.u32 	[%rd6], %r21;
$L__BB0_4:
	ret;

}


// ===== COMPILED SASS (sm_100) =====

	.target	sm_100

	.elftype	@"ET_EXEC"


//--------------------- .note.nv.tkinfo           --------------------------
	.section	.note.nv.tkinfo,"",@"SHT_NOTE"
	.sectionflags	@"SHF_NOTE_NV_TKINFO"
	.tkinfo
        /*0018*/ 	.word	0x00000002
        /*0030*/ 	.string	""
        /*0030*/ 	.string	"ptxas"
        /*0030*/ 	.string	"Cuda compilation tools, release 13.0, V13.0.88"
        /*0030*/ 	.string	"Build cuda_13.0.r13.0/compiler.36424714_0"
        /*0030*/ 	.string	"-arch sm_100 -m 64 "



//--------------------- .note.nv.cuinfo           --------------------------
	.section	.note.nv.cuinfo,"",@"SHT_NOTE"
	.sectionflags	@"SHF_NOTE_NV_CUINFO"
        /*0018*/ 	.short	0x0002
        /*001a*/ 	.short	0x0064
        /*001c*/ 	.short	0x0082
	.zero		2


//--------------------- .nv.info                  --------------------------
	.section	.nv.info,"",@"SHT_CUDA_INFO"
	.align	4


	//----- nvinfo : EIATTR_REGCOUNT
	.align		4
        /*0000*/ 	.byte	0x04, 0x2f
        /*0002*/ 	.short	(.L_1 - .L_0)
	.align		4
.L_0:
        /*0004*/ 	.word	index@(_Z11cucorrelatePfS_S_jjjjjjjjjjj)
        /*0008*/ 	.word	0x0000000e


	//----- nvinfo : EIATTR_FRAME_SIZE
	.align		4
.L_1:
        /*000c*/ 	.byte	0x04, 0x11
        /*000e*/ 	.short	(.L_3 - .L_2)
	.align		4
.L_2:
        /*0010*/ 	.word	index@(_Z11cucorrelatePfS_S_jjjjjjjjjjj)
        /*0014*/ 	.word	0x00000000


	//----- nvinfo : EIATTR_MIN_STACK_SIZE
	.align		4
.L_3:
        /*0018*/ 	.byte	0x04, 0x12
        /*001a*/ 	.short	(.L_5 - .L_4)
	.align		4
.L_4:
        /*001c*/ 	.word	index@(_Z11cucorrelatePfS_S_jjjjjjjjjjj)
        /*0020*/ 	.word	0x00000000
.L_5:


//--------------------- .nv.compat                --------------------------
	.section	.nv.compat,"",@"SHT_CUDA_COMPAT_INFO"
	.align	4
        /*0000*/ 	.byte	0x02, 0x09, 0x00, 0x00, 0x02, 0x02, 0x01, 0x00, 0x02, 0x05, 0x05, 0x00, 0x03, 0x07, 0x01, 0x01
        /*0010*/ 	.byte	0x02, 0x03, 0x00, 0x00, 0x02, 0x06, 0x01, 0x00, 0x04, 0x0b, 0x08, 0x00, 0x09, 0x00, 0x00, 0x00
        /*0020*/ 	.byte	0x00, 0x00, 0x00, 0x00


//--------------------- .nv.info._Z11cucorrelatePfS_S_jjjjjjjjjjj --------------------------
	.section	.nv.info._Z11cucorrelatePfS_S_jjjjjjjjjjj,"",@"SHT_CUDA_INFO"
	.sectionflags	@""
	.align	4


	//----- nvinfo : EIATTR_CUDA_API_VERSION
	.align		4
        /*0000*/ 	.byte	0x04, 0x37
        /*0002*/ 	.short	(.L_7 - .L_6)
.L_6:
        /*0004*/ 	.word	0x00000082


	//----- nvinfo : EIATTR_KPARAM_INFO
	.align		4
.L_7:
        /*0008*/ 	.byte	0x04, 0x17
        /*000a*/ 	.short	(.L_9 - .L_8)
.L_8:
        /*000c*/ 	.word	0x00000000
        /*0010*/ 	.short	0x000d
        /*0012*/ 	.short	0x0040
        /*0014*/ 	.byte	0x00, 0xf0, 0x11, 0x00


	//----- nvinfo : EIATTR_KPARAM_INFO
	.align		4
.L_9:
        /*0018*/ 	.byte	0x04, 0x17
        /*001a*/ 	.short	(.L_11 - .L_10)
.L_10:
        /*001c*/ 	.word	0x00000000
        /*0020*/ 	.short	0x000c
        /*0022*/ 	.short	0x003c
        /*0024*/ 	.byte	0x00, 0xf0, 0x11, 0x00


	//----- nvinfo : EIATTR_KPARAM_INFO
	.align		4
.L_11:
        /*0028*/ 	.byte	0x04, 0x17
        /*002a*/ 	.short	(.L_13 - .L_12)
.L_12:
        /*002c*/ 	.word	0x00000000
        /*0030*/ 	.short	0x000b
        /*0032*/ 	.short	0x0038
        /*0034*/ 	.byte	0x00, 0xf0, 0x11, 0x00


	//----- nvinfo : EIATTR_KPARAM_INFO
	.align		4
.L_13:
        /*0038*/ 	.byte	0x04, 0x17
        /*003a*/ 	.short	(.L_15 - .L_14)
.L_14:
        /*003c*/ 	.word	0x00000000
        /*0040*/ 	.short	0x000a
        /*0042*/ 	.short	0x0034
        /*0044*/ 	.byte	0x00, 0xf0, 0x11, 0x00


	//----- nvinfo : EIATTR_KPARAM_INFO
	.align		4
.L_15:
        /*0048*/ 	.byte	0x04, 0x17
        /*004a*/ 	.short	(.L_17 - .L_16)
.L_16:
        /*004c*/ 	.word	0x00000000
        /*0050*/ 	.short	0x0009
        /*0052*/ 	.short	0x0030
        /*0054*/ 	.byte	0x00, 0xf0, 0x11, 0x00


	//----- nvinfo : EIATTR_KPARAM_INFO
	.align		4
.L_17:
        /*0058*/ 	.byte	0x04, 0x17
        /*005a*/ 	.short	(.L_19 - .L_18)
.L_18:
        /*005c*/ 	.word	0x00000000
        /*0060*/ 	.short	0x0008
        /*0062*/ 	.short	0x002c
        /*0064*/ 	.byte	0x00, 0xf0, 0x11, 0x00


	//----- nvinfo : EIATTR_KPARAM_INFO
	.align		4
.L_19:
        /*0068*/ 	.byte	0x04, 0x17
        /*006a*/ 	.short	(.L_21 - .L_20)
.L_20:
        /*006c*/ 	.word	0x00000000
        /*0070*/ 	.short	0x0007
        /*0072*/ 	.short	0x0028
        /*0074*/ 	.byte	0x00, 0xf0, 0x11, 0x00


	//----- nvinfo : EIATTR_KPARAM_INFO
	.align		4
.L_21:
        /*0078*/ 	.byte	0x04, 0x17
        /*007a*/ 	.short	(.L_23 - .L_22)
.L_22:
        /*007c*/ 	.word	0x00000000
        /*0080*/ 	.short	0x0006
        /*0082*/ 	.short	0x0024
        /*0084*/ 	.byte	0x00, 0xf0, 0x11, 0x00


	//----- nvinfo : EIATTR_KPARAM_INFO
	.align		4
.L_23:
        /*0088*/ 	.byte	0x04, 0x17
        /*008a*/ 	.short	(.L_25 - .L_24)
.L_24:
        /*008c*/ 	.word	0x00000000
        /*0090*/ 	.short	0x0005
        /*0092*/ 	.short	0x0020
        /*0094*/ 	.byte	0x00, 0xf0, 0x11, 0x00


	//----- nvinfo : EIATTR_KPARAM_INFO
	.align		4
.L_25:
        /*0098*/ 	.byte	0x04, 0x17
        /*009a*/ 	.short	(.L_27 - .L_26)
.L_26:
        /*009c*/ 	.word	0x00000000
        /*00a0*/ 	.short	0x0004
        /*00a2*/ 	.short	0x001c
        /*00a4*/ 	.byte	0x00, 0xf0, 0x11, 0x00


	//----- nvinfo : EIATTR_KPARAM_INFO
	.align		4
.L_27:
        /*00a8*/ 	.byte	0x04, 0x17
        /*00aa*/ 	.short	(.L_29 - .L_28)
.L_28:
        /*00ac*/ 	.word	0x00000000
        /*00b0*/ 	.short	0x0003
        /*00b2*/ 	.short	0x0018
        /*00b4*/ 	.byte	0x00, 0xf0, 0x11, 0x00


	//----- nvinfo : EIATTR_KPARAM_INFO
	.align		4
.L_29:
        /*00b8*/ 	.byte	0x04, 0x17
        /*00ba*/ 	.short	(.L_31 - .L_30)
.L_30:
        /*00bc*/ 	.word	0x00000000
        /*00c0*/ 	.short	0x0002
        /*00c2*/ 	.short	0x0010
        /*00c4*/ 	.byte	0x00, 0xf5, 0x21, 0x00


	//----- nvinfo : EIATTR_KPARAM_INFO
	.align		4
.L_31:
        /*00c8*/ 	.byte	0x04, 0x17
        /*00ca*/ 	.short	(.L_33 - .L_32)
.L_32:
        /*00cc*/ 	.word	0x00000000
        /*00d0*/ 	.short	0x0001
        /*00d2*/ 	.short	0x0008
        /*00d4*/ 	.byte	0x00, 0xf5, 0x21, 0x00


	//----- nvinfo : EIATTR_KPARAM_INFO
	.align		4
.L_33:
        /*00d8*/ 	.byte	0x04, 0x17
        /*00da*/ 	.short	(.L_35 - .L_34)
.L_34:
        /*00dc*/ 	.word	0x00000000
        /*00e0*/ 	.short	0x0000
        /*00e2*/ 	.short	0x0000
        /*00e4*/ 	.byte	0x00, 0xf5, 0x21, 0x00


	//----- nvinfo : EIATTR_SPARSE_MMA_MASK
	.align		4
.L_35:
        /*00e8*/ 	.byte	0x03, 0x50
        /*00ea*/ 	.short	0x0000


	//----- nvinfo : EIATTR_MAXREG_COUNT
	.align		4
        /*00ec*/ 	.byte	0x03, 0x1b
        /*00ee*/ 	.short	0x00ff


	//----- nvinfo : EIATTR_MERCURY_ISA_VERSION
	.align		4
        /*00f0*/ 	.byte	0x03, 0x5f
        /*00f2*/ 	.short	0x0101


	//----- nvinfo : EIATTR_VRC_CTA_INIT_COUNT
	.align		4
        /*00f4*/ 	.byte	0x02, 0x4a
	.zero		1
	.zero		1


	//----- nvinfo : EIATTR_EXIT_INSTR_OFFSETS
	.align		4
        /*00f8*/ 	.byte	0x04, 0x1c
        /*00fa*/ 	.short	(.L_37 - .L_36)


	//   ....[0]....
.L_36:
        /*00fc*/ 	.word	0x00000250


	//   ....[1]....
        /*0100*/ 	.word	0x00000290


	//   ....[2]....
        /*0104*/ 	.word	0x000002d0


	//----- nvinfo : EIATTR_CRS_STACK_SIZE
	.align		4
.L_37:
        /*0108*/ 	.byte	0x04, 0x1e
        /*010a*/ 	.short	(.L_39 - .L_38)
.L_38:
        /*010c*/ 	.word	0x00000000


	//----- nvinfo : EIATTR_CBANK_PARAM_SIZE
	.align		4
.L_39:
        /*0110*/ 	.byte	0x03, 0x19
        /*0112*/ 	.short	0x0044


	//----- nvinfo : EIATTR_PARAM_CBANK
	.align		4
        /*0114*/ 	.byte	0x04, 0x0a
        /*0116*/ 	.short	(.L_41 - .L_40)
	.align		4
.L_40:
        /*0118*/ 	.word	index@(.nv.constant0._Z11cucorrelatePfS_S_jjjjjjjjjjj)
        /*011c*/ 	.short	0x0380
        /*011e*/ 	.short	0x0044


	//----- nvinfo : EIATTR_SW_WAR
	.align		4
.L_41:
        /*0120*/ 	.byte	0x04, 0x36
        /*0122*/ 	.short	(.L_43 - .L_42)
.L_42:
        /*0124*/ 	.word	0x00000008
.L_43:


//--------------------- .nv.callgraph             --------------------------
	.section	.nv.callgraph,"",@"SHT_CUDA_CALLGRAPH"
	.align	4
	.sectionentsize	8
	.align		4
        /*0000*/ 	.word	0x00000000
	.align		4
        /*0004*/ 	.word	0xffffffff
	.align		4
        /*0008*/ 	.word	0x00000000
	.align		4
        /*000c*/ 	.word	0xfffffffe
	.align		4
        /*0010*/ 	.word	0x00000000
	.align		4
        /*0014*/ 	.word	0xfffffffd
	.align		4
        /*0018*/ 	.word	0x00000000
	.align		4
        /*001c*/ 	.word	0xfffffffc


//--------------------- .text._Z11cucorrelatePfS_S_jjjjjjjjjjj --------------------------
	.section	.text._Z11cucorrelatePfS_S_jjjjjjjjjjj,"ax",@progbits
	.align	128
        .global         _Z11cucorrelatePfS_S_jjjjjjjjjjj
        .type           _Z11cucorrelatePfS_S_jjjjjjjjjjj,@function
        .size           _Z11cucorrelatePfS_S_jjjjjjjjjjj,(.L_x_2 - _Z11cucorrelatePfS_S_jjjjjjjjjjj)
        .other          _Z11cucorrelatePfS_S_jjjjjjjjjjj,@"STO_CUDA_ENTRY STV_DEFAULT"
_Z11cucorrelatePfS_S_jjjjjjjjjjj:
.text._Z11cucorrelatePfS_S_jjjjjjjjjjj:
[----:B------:R-:W-:Y:S01]  /*0000*/  LDC R1, c[0x0][0x37c] ;  /* 0x0000df00ff017b82 */ /* 0x000fe20000000800 */
[----:B------:R-:W0:Y:S07]  /*0010*/  S2R R2, SR_TID.Y ;  /* 0x0000000000027919 */ /* 0x000e2e0000002200 */
[----:B------:R-:W1:Y:S01]  /*0020*/  LDC R0, c[0x0][0x360] ;  /* 0x0000d800ff007b82 */ /* 0x000e620000000800 */
[----:B------:R-:W2:Y:S01]  /*0030*/  LDCU UR7, c[0x0][0x3ac] ;  /* 0x00007580ff0777ac */ /* 0x000ea20008000800 */
[----:B------:R-:W1:Y:S01]  /*0040*/  S2R R3, SR_TID.X ;  /* 0x0000000000037919 */ /* 0x000e620000002100 */
[----:B------:R-:W3:Y:S05]  /*0050*/  LDCU UR8, c[0x0][0x3bc] ;  /* 0x00007780ff0877ac */ /* 0x000eea0008000800 */
[----:B------:R-:W0:Y:S01]  /*0060*/  S2UR UR5, SR_CTAID.Y ;  /* 0x00000000000579c3 */ /* 0x000e220000002600 */
[----:B------:R-:W4:Y:S07]  /*0070*/  LDCU UR6, c[0x0][0x398] ;  /* 0x00007300ff0677ac */ /* 0x000f2e0008000800 */
[----:B------:R-:W0:Y:S08]  /*0080*/  LDC R7, c[0x0][0x364] ;  /* 0x0000d900ff077b82 */ /* 0x000e300000000800 */
[----:B------:R-:W1:Y:S01]  /*0090*/  S2UR UR4, SR_CTAID.X ;  /* 0x00000000000479c3 */ /* 0x000e620000002500 */
[----:B0-----:R-:W-:-:S05]  /*00a0*/  IMAD R7, R7, UR5, R2 ;  /* 0x0000000507077c24 */ /* 0x001fca000f8e0202 */
[C---:B--2---:R-:W-:Y:S01]  /*00b0*/  ISETP.GE.U32.AND P0, PT, R7.reuse, UR7, PT ;  /* 0x0000000707007c0c */ /* 0x044fe2000bf06070 */
[----:B-1----:R-:W-:Y:S01]  /*00c0*/  IMAD R0, R0, UR4, R3 ;  /* 0x0000000400007c24 */ /* 0x002fe2000f8e0203 */
[----:B------:R-:W0:Y:S03]  /*00d0*/  LDCU.64 UR4, c[0x0][0x358] ;  /* 0x00006b00ff0477ac */ /* 0x000e260008000a00 */
[----:B----4-:R-:W-:Y:S01]  /*00e0*/  IMAD R9, R7, UR6, R0 ;  /* 0x0000000607097c24 */ /* 0x010fe2000f8e0200 */
[----:B---3--:R-:W-:-:S13]  /*00f0*/  ISETP.GE.U32.OR P0, PT, R0, UR8, P0 ;  /* 0x0000000800007c0c */ /* 0x008fda0008706470 */
[----:B------:R-:W-:Y:S05]  /*0100*/  @P0 BRA `(.L_x_0) ;  /* 0x0000000000540947 */ /* 0x000fea0003800000 */
[----:B------:R-:W1:Y:S01]  /*0110*/  LDCU.64 UR8, c[0x0][0x3b0] ;  /* 0x00007600ff0877ac */ /* 0x000e620008000a00 */
[----:B------:R-:W2:Y:S01]  /*0120*/  LDC.64 R4, c[0x0][0x380] ;  /* 0x0000e000ff047b82 */ /* 0x000ea20000000a00 */
[----:B------:R-:W3:Y:S01]  /*0130*/  LDCU UR7, c[0x0][0x39c] ;  /* 0x00007380ff0777ac */ /* 0x000ee20008000800 */
[----:B------:R-:W4:Y:S06]  /*0140*/  LDCU UR11, c[0x0][0x3b8] ;  /* 0x00007700ff0b77ac */ /* 0x000f2c0008000800 */
[----:B------:R-:W5:Y:S01]  /*0150*/  LDC.64 R2, c[0x0][0x388] ;  /* 0x0000e200ff027b82 */ /* 0x000f620000000a00 */
[----:B------:R-:W0:Y:S01]  /*0160*/  LDCU UR10, c[0x0][0x3c0] ;  /* 0x00007800ff0a77ac */ /* 0x000e220008000800 */
[----:B-1----:R-:W-:-:S02]  /*0170*/  IADD3 R11, PT, PT, R7, UR8, RZ ;  /* 0x00000008070b7c10 */ /* 0x002fc4000fffe0ff */
[----:B------:R-:W-:-:S03]  /*0180*/  IADD3 R7, PT, PT, R7, UR9, RZ ;  /* 0x0000000907077c10 */ /* 0x000fc6000fffe0ff */
[----:B---3--:R-:W-:Y:S01]  /*0190*/  IMAD R11, R11, UR7, R0 ;  /* 0x000000070b0b7c24 */ /* 0x008fe2000f8e0200 */
[----:B----4-:R-:W-:-:S04]  /*01a0*/  IADD3 R6, PT, PT, R0, UR11, RZ ;  /* 0x0000000b00067c10 */ /* 0x010fc8000fffe0ff */
[----:B0-----:R-:W-:Y:S01]  /*01b0*/  IADD3 R11, PT, PT, R11, UR10, RZ ;  /* 0x0000000a0b0b7c10 */ /* 0x001fe2000fffe0ff */
[----:B------:R-:W-:-:S04]  /*01c0*/  IMAD R7, R7, UR6, R6 ;  /* 0x0000000607077c24 */ /* 0x000fc8000f8e0206 */
[----:B--2---:R-:W-:Y:S02]  /*01d0*/  IMAD.WIDE.U32 R4, R7, 0x4, R4 ;  /* 0x0000000407047825 */ /* 0x004fe400078e0004 */
[----:B------:R-:W0:Y:S02]  /*01e0*/  LDC.64 R6, c[0x0][0x390] ;  /* 0x0000e400ff067b82 */ /* 0x000e240000000a00 */
[----:B-----5:R-:W-:Y:S02]  /*01f0*/  IMAD.WIDE.U32 R2, R11, 0x4, R2 ;  /* 0x000000040b027825 */ /* 0x020fe400078e0002 */
[----:B------:R-:W2:Y:S04]  /*0200*/  LDG.E R5, desc[UR4][R4.64] ;  /* 0x0000000404057981 */ /* 0x000ea8000c1e1900 */
[----:B------:R-:W2:Y:S01]  /*0210*/  LDG.E R2, desc[UR4][R2.64] ;  /* 0x0000000402027981 */ /* 0x000ea2000c1e1900 */
[----:B0-----:R-:W-:-:S04]  /*0220*/  IMAD.WIDE.U32 R6, R9, 0x4, R6 ;  /* 0x0000000409067825 */ /* 0x001fc800078e0006 */
[----:B--2---:R-:W-:-:S05]  /*0230*/  FMUL R9, R2, R5 ;  /* 0x0000000502097220 */ /* 0x004fca0000400000 */
[----:B------:R-:W-:Y:S01]  /*0240*/  STG.E desc[UR4][R6.64], R9 ;  /* 0x0000000906007986 */ /* 0x000fe2000c101904 */
[----:B------:R-:W-:Y:S05]  /*0250*/  EXIT ;  /* 0x000000000000794d */ /* 0x000fea0003800000 */
.L_x_0:
[----:B------:R-:W1:Y:S02]  /*0260*/  LDCU UR7, c[0x0][0x3a0] ;  /* 0x00007400ff0777ac */ /* 0x000e640008000800 */
[----:B-1----:R-:W-:-:S04]  /*0270*/  ISETP.GE.U32.AND P0, PT, R7, UR7, PT ;  /* 0x0000000707007c0c */ /* 0x002fc8000bf06070 */
[----:B------:R-:W-:-:S13]  /*0280*/  ISETP.GE.U32.OR P0, PT, R0, UR6, P0 ;  /* 0x0000000600007c0c */ /* 0x000fda0008706470 */
[----:B0-----:R-:W-:Y:S05]  /*0290*/  @P0 EXIT ;  /* 0x000000000000094d */ /* 0x001fea0003800000 */
[----:B------:R-:W0:Y:S02]  /*02a0*/  LDC.64 R2, c[0x0][0x390] ;  /* 0x0000e400ff027b82 */ /* 0x000e240000000a00 */
[----:B0-----:R-:W-:-:S05]  /*02b0*/  IMAD.WIDE.U32 R2, R9, 0x4, R2 ;  /* 0x0000000409027825 */ /* 0x001fca00078e0002 */
[----:B------:R-:W-:Y:S01]  /*02c0*/  STG.E desc[UR4][R2.64], RZ ;  /* 0x000000ff02007986 */ /* 0x000fe2000c101904 */
[----:B------:R-:W-:Y:S05]  /*02d0*/  EXIT ;  /* 0x000000000000794d */ /* 0x000fea0003800000 */
.L_x_1:
[----:B------:R-:W-:-:S00]  /*02e0*/  BRA `(.L_x_1) ;  /* 0xfffffffc00fc7947 */ /* 0x000fc0000383ffff */
[----:B------:R-:W-:-:S00]  /*02f0*/  NOP ;  /* 0x0000000000007918 */ /* 0x000fc00000000000 */
        /* <DEDUP_REMOVED lines=8> */
.L_x_2:


//--------------------- .nv.shared.reserved.0     --------------------------
	.section	.nv.shared.reserved.0,"aw",@nobits
	.weak		__nv_reservedSMEM_offset_0_alias
	.size		__nv_reservedSMEM_offset_0_alias, 0, 64
	.other		__nv_reservedSMEM_offset_0_alias,@"STO_CUDA_RESERVED_SHARED STV_DEFAULT"
__nv_reservedSMEM_offset_0_alias:
	.zero		0
	.zero		64


//--------------------- .nv.constant0._Z11cucorrelatePfS_S_jjjjjjjjjjj --------------------------
	.section	.nv.constant0._Z11cucorrelatePfS_S_jjjjjjjjjjj,"a",@progbits
	.sectionflags	@""
	.align	4
.nv.constant0._Z11cucorrelatePfS_S_jjjjjjjjjjj:
	.zero		964


//--------------------- SYMBOLS --------------------------

	.type		.nv.reservedSmem.offset0,@object
	.size		.nv.reservedSmem.offset0,0x4
